//
// Generated by NVIDIA NVVM Compiler
//
// Compiler Build ID: CL-36424714
// Cuda compilation tools, release 13.0, V13.0.88
// Based on NVVM 20.0.0
//

.version 9.0
.target sm_100
.address_size 64

	// .globl	_Z10cuda_hellov
.extern .func  (.param .b32 func_retval0) vprintf
(
	.param .b64 vprintf_param_0,
	.param .b64 vprintf_param_1
)
;
.global .align 1 .b8 $str[16] = {104, 101, 108, 108, 111, 32, 102, 114, 111, 109, 32, 99, 117, 100, 97};

.visible .entry _Z10cuda_hellov()
{
	.reg .b32 	%r<3>;
	.reg .b64 	%rd<3>;

	mov.u64 	%rd1, $str;
	cvta.global.u64 	%rd2, %rd1;
	{ // callseq 0, 0
	.param .b64 param0;
	st.param.b64 	[param0], %rd2;
	.param .b64 param1;
	st.param.b64 	[param1], 0;
	.param .b32 retval0;
	call.uni (retval0), 
	vprintf, 
	(
	param0, 
	param1
	);
	ld.param.b32 	%r1, [retval0];
	} // callseq 0
	ret;

}


// ===== COMPILED SASS (sm_100) =====

	.target	sm_100

	.elftype	@"ET_EXEC"


//--------------------- .note.nv.tkinfo           --------------------------
	.section	.note.nv.tkinfo,"",@"SHT_NOTE"
	.sectionflags	@"SHF_NOTE_NV_TKINFO"
	.tkinfo
        /*0018*/ 	.word	0x00000002
        /*0030*/ 	.string	""
        /*0030*/ 	.string	"ptxas"
        /*0030*/ 	.string	"Cuda compilation tools, release 13.0, V13.0.88"
        /*0030*/ 	.string	"Build cuda_13.0.r13.0/compiler.36424714_0"
        /*0030*/ 	.string	"-arch sm_100 -m 64 "



//--------------------- .note.nv.cuinfo           --------------------------
	.section	.note.nv.cuinfo,"",@"SHT_NOTE"
	.sectionflags	@"SHF_NOTE_NV_CUINFO"
        /*0018*/ 	.short	0x0002
        /*001a*/ 	.short	0x0064
        /*001c*/ 	.short	0x0082
	.zero		2


//--------------------- .nv.info                  --------------------------
	.section	.nv.info,"",@"SHT_CUDA_INFO"
	.align	4


	//----- nvinfo : EIATTR_REGCOUNT
	.align		4
        /*0000*/ 	.byte	0x04, 0x2f
        /*0002*/ 	.short	(.L_2 - .L_1)
	.align		4
.L_1:
        /*0004*/ 	.word	index@(_Z10cuda_hellov)
        /*0008*/ 	.word	0x00000018


	//----- nvinfo : EIATTR_FRAME_SIZE
	.align		4
.L_2:
        /*000c*/ 	.byte	0x04, 0x11
        /*000e*/ 	.short	(.L_4 - .L_3)
	.align		4
.L_3:
        /*0010*/ 	.word	index@(_Z10cuda_hellov)
        /*0014*/ 	.word	0x00000000


	//----- nvinfo : EIATTR_MIN_STACK_SIZE
	.align		4
.L_4:
        /*0018*/ 	.byte	0x04, 0x12
        /*001a*/ 	.short	(.L_6 - .L_5)
	.align		4
.L_5:
        /*001c*/ 	.word	index@(_Z10cuda_hellov)
        /*0020*/ 	.word	0x00000000
.L_6:


//--------------------- .nv.compat                --------------------------
	.section	.nv.compat,"",@"SHT_CUDA_COMPAT_INFO"
	.align	4
        /*0000*/ 	.byte	0x02, 0x09, 0x00, 0x00, 0x02, 0x02, 0x01, 0x00, 0x02, 0x05, 0x05, 0x00, 0x03, 0x07, 0x01, 0x01
        /*0010*/ 	.byte	0x02, 0x03, 0x00, 0x00, 0x02, 0x06, 0x01, 0x00, 0x04, 0x0b, 0x08, 0x00, 0x09, 0x00, 0x00, 0x00
        /*0020*/ 	.byte	0x00, 0x00, 0x00, 0x00


//--------------------- .nv.info._Z10cuda_hellov  --------------------------
	.section	.nv.info._Z10cuda_hellov,"",@"SHT_CUDA_INFO"
	.sectionflags	@""
	.align	4


	//----- nvinfo : EIATTR_CUDA_API_VERSION
	.align		4
        /*0000*/ 	.byte	0x04, 0x37
        /*0002*/ 	.short	(.L_8 - .L_7)
.L_7:
        /*0004*/ 	.word	0x00000082


	//----- nvinfo : EIATTR_SPARSE_MMA_MASK
	.align		4
.L_8:
        /*0008*/ 	.byte	0x03, 0x50
        /*000a*/ 	.short	0x0000


	//----- nvinfo : EIATTR_MAXREG_COUNT
	.align		4
        /*000c*/ 	.byte	0x03, 0x1b
        /*000e*/ 	.short	0x00ff


	//----- nvinfo : EIATTR_EXTERNS
	.align		4
        /*0010*/ 	.byte	0x04, 0x0f
        /*0012*/ 	.short	(.L_10 - .L_9)


	//   ....[0]....
	.align		4
.L_9:
        /*0014*/ 	.word	index@(vprintf)


	//----- nvinfo : EIATTR_MERCURY_ISA_VERSION
	.align		4
.L_10:
        /*0018*/ 	.byte	0x03, 0x5f
        /*001a*/ 	.short	0x0101


	//----- nvinfo : EIATTR_VRC_CTA_INIT_COUNT
	.align		4
        /*001c*/ 	.byte	0x02, 0x4a
	.zero		1
	.zero		1


	//----- nvinfo : EIATTR_SYSCALL_OFFSETS
	.align		4
        /*0020*/ 	.byte	0x04, 0x46
        /*0022*/ 	.short	(.L_12 - .L_11)


	//   ....[0]....
.L_11:
        /*0024*/ 	.word	0x00000080


	//----- nvinfo : EIATTR_EXIT_INSTR_OFFSETS
	.align		4
.L_12:
        /*0028*/ 	.byte	0x04, 0x1c
        /*002a*/ 	.short	(.L_14 - .L_13)


	//   ....[0]....
.L_13:
        /*002c*/ 	.word	0x00000090


	//----- nvinfo : EIATTR_SW_WAR
	.align		4
.L_14:
        /*0030*/ 	.byte	0x04, 0x36
        /*0032*/ 	.short	(.L_16 - .L_15)
.L_15:
        /*0034*/ 	.word	0x00000008
.L_16:


//--------------------- .nv.callgraph             --------------------------
	.section	.nv.callgraph,"",@"SHT_CUDA_CALLGRAPH"
	.align	4
	.sectionentsize	8
	.align		4
        /*0000*/ 	.word	0x00000000
	.align		4
        /*0004*/ 	.word	0xffffffff
	.align		4
        /*0008*/ 	.word	index@(_Z10cuda_hellov)
	.align		4
        /*000c*/ 	.word	index@(vprintf)
	.align		4
        /*0010*/ 	.word	0x00000000
	.align		4
        /*0014*/ 	.word	0xfffffffe
	.align		4
        /*0018*/ 	.word	0x00000000
	.align		4
        /*001c*/ 	.word	0xfffffffd
	.align		4
        /*0020*/ 	.word	0x00000000
	.align		4
        /*0024*/ 	.word	0xfffffffc


//--------------------- .nv.constant4             --------------------------
	.section	.nv.constant4,"a",@progbits
	.align	8
	.align		8
.nv.constant4:
        /*0000*/ 	.dword	vprintf
	.align		8
        /*0008*/ 	.dword	$str


//--------------------- .text._Z10cuda_hellov     --------------------------
	.section	.text._Z10cuda_hellov,"ax",@progbits
	.align	128
        .global         _Z10cuda_hellov
        .type           _Z10cuda_hellov,@function
        .size           _Z10cuda_hellov,(.L_x_2 - _Z10cuda_hellov)
        .other          _Z10cuda_hellov,@"STO_CUDA_ENTRY STV_DEFAULT"
_Z10cuda_hellov:
.text._Z10cuda_hellov:
[----:B------:R-:W0:Y:S01]  /*0000*/  LDC R1, c[0x0][0x37c] ;  /* 0x0000df00ff017b82 */ /* 0x000e220000000800 */
[----:B------:R-:W-:Y:S01]  /*0010*/  MOV R0, 0x0 ;  /* 0x0000000000007802 */ /* 0x000fe20000000f00 */
[----:B------:R-:W1:Y:S01]  /*0020*/  LDCU.64 UR4, c[0x4][0x8] ;  /* 0x01000100ff0477ac */ /* 0x000e620008000a00 */
[----:B------:R-:W-:-:S05]  /*0030*/  CS2R R6, SRZ ;  /* 0x0000000000067805 */ /* 0x000fca000001ff00 */
[----:B------:R2:W3:Y:S01]  /*0040*/  LDC.64 R2, c[0x4][R0] ;  /* 0x0100000000027b82 */ /* 0x0004e20000000a00 */
[----:B-1----:R-:W-:Y:S02]  /*0050*/  IMAD.U32 R4, RZ, RZ, UR4 ;  /* 0x00000004ff047e24 */ /* 0x002fe4000f8e00ff */
[----:B--2---:R-:W-:-:S07]  /*0060*/  IMAD.U32 R5, RZ, RZ, UR5 ;  /* 0x00000005ff057e24 */ /* 0x004fce000f8e00ff */
[----:B------:R-:W-:-:S07]  /*0070*/  LEPC R20, `(.L_x_0) ;  /* 0x000000001014794e */ /* 0x000fce0000000000 */
[----:B0--3--:R-:W-:Y:S05]  /*0080*/  CALL.ABS.NOINC R2 ;  /* 0x0000000002007343 */ /* 0x009fea0003c00000 */
.L_x_0:
[----:B------:R-:W-:Y:S05]  /*0090*/  EXIT ;  /* 0x000000000000794d */ /* 0x000fea0003800000 */
.L_x_1:
[----:B------:R-:W-:-:S00]  /*00a0*/  BRA `(.L_x_1) ;  /* 0xfffffffc00fc7947 */ /* 0x000fc0000383ffff */
[----:B------:R-:W-:-:S00]  /*00b0*/  NOP ;  /* 0x0000000000007918 */ /* 0x000fc00000000000 */
        /* <DEDUP_REMOVED lines=12> */
.L_x_2:


//--------------------- .nv.global.init           --------------------------
	.section	.nv.global.init,"aw",@progbits
.nv.global.init:
	.type		$str,@object
	.size		$str,(.L_0 - $str)
$str:
        /*0000*/ 	.byte	0x68, 0x65, 0x6c, 0x6c, 0x6f, 0x20, 0x66, 0x72, 0x6f, 0x6d, 0x20, 0x63, 0x75, 0x64, 0x61, 0x00
.L_0:


//--------------------- .nv.shared.reserved.0     --------------------------
	.section	.nv.shared.reserved.0,"aw",@nobits
	.weak		__nv_reservedSMEM_offset_0_alias
	.size		__nv_reservedSMEM_offset_0_alias, 0, 64
	.other		__nv_reservedSMEM_offset_0_alias,@"STO_CUDA_RESERVED_SHARED STV_DEFAULT"
__nv_reservedSMEM_offset_0_alias:
	.zero		0
	.zero		64


//--------------------- .nv.constant0._Z10cuda_hellov --------------------------
	.section	.nv.constant0._Z10cuda_hellov,"a",@progbits
	.sectionflags	@""
	.align	4
.nv.constant0._Z10cuda_hellov:
	.zero		896


//--------------------- SYMBOLS --------------------------

	.type		.nv.reservedSmem.offset0,@object
	.size		.nv.reservedSmem.offset0,0x4
	.type		vprintf,@function
